	.headerflags	@"EF_CUDA_TEXMODE_UNIFIED EF_CUDA_64BIT_ADDRESS EF_CUDA_ACCELERATORS EF_CUDA_SM90 EF_CUDA_VIRTUAL_SM(EF_CUDA_SM90)"
	.elftype	@"ET_EXEC"


//--------------------- .nv.info                  --------------------------
	.section	.nv.info,"",@"SHT_CUDA_INFO"
	.align	4


	//----- nvinfo : EIATTR_REGCOUNT
	.align		4
        /*0000*/ 	.byte	0x04, 0x2f
        /*0002*/ 	.short	(.L_1 - .L_0)
	.align		4
.L_0:
        /*0004*/ 	.word	index@(triton_poi_fused__weight_norm_interface_2)
        /*0008*/ 	.word	0x00000012


	//----- nvinfo : EIATTR_MIN_STACK_SIZE
	.align		4
.L_1:
        /*000c*/ 	.byte	0x04, 0x12
        /*000e*/ 	.short	(.L_3 - .L_2)
	.align		4
.L_2:
        /*0010*/ 	.word	index@(triton_poi_fused__weight_norm_interface_2)
        /*0014*/ 	.word	0x00000000


	//----- nvinfo : EIATTR_FRAME_SIZE
	.align		4
.L_3:
        /*0018*/ 	.byte	0x04, 0x11
        /*001a*/ 	.short	(.L_5 - .L_4)
	.align		4
.L_4:
        /*001c*/ 	.word	index@(triton_poi_fused__weight_norm_interface_2)
        /*0020*/ 	.word	0x00000000


	//----- nvinfo : EIATTR_MIN_STACK_SIZE
	.align		4
.L_5:
        /*0024*/ 	.byte	0x04, 0x12
        /*0026*/ 	.short	(.L_7 - .L_6)
	.align		4
.L_6:
        /*0028*/ 	.word	index@(triton_poi_fused__weight_norm_interface_2)
        /*002c*/ 	.word	0x00000000
.L_7:


//--------------------- .nv.info.triton_poi_fused__weight_norm_interface_2 --------------------------
	.section	.nv.info.triton_poi_fused__weight_norm_interface_2,"",@"SHT_CUDA_INFO"
	.sectionflags	@""
	.align	4


	//----- nvinfo : EIATTR_CUDA_API_VERSION
	.align		4
        /*0000*/ 	.byte	0x04, 0x37
        /*0002*/ 	.short	(.L_9 - .L_8)
.L_8:
        /*0004*/ 	.word	0x0000007c


	//----- nvinfo : EIATTR_KPARAM_INFO
	.align		4
.L_9:
        /*0008*/ 	.byte	0x04, 0x17
        /*000a*/ 	.short	(.L_11 - .L_10)
.L_10:
        /*000c*/ 	.word	0x00000000
        /*0010*/ 	.short	0x0004
        /*0012*/ 	.short	0x0020
        /*0014*/ 	.byte	0x00, 0xf0, 0x11, 0x00


	//----- nvinfo : EIATTR_KPARAM_INFO
	.align		4
.L_11:
        /*0018*/ 	.byte	0x04, 0x17
        /*001a*/ 	.short	(.L_13 - .L_12)
.L_12:
        /*001c*/ 	.word	0x00000000
        /*0020*/ 	.short	0x0003
        /*0022*/ 	.short	0x0018
        /*0024*/ 	.byte	0x00, 0xf4, 0x21, 0x00


	//----- nvinfo : EIATTR_KPARAM_INFO
	.align		4
.L_13:
        /*0028*/ 	.byte	0x04, 0x17
        /*002a*/ 	.short	(.L_15 - .L_14)
.L_14:
        /*002c*/ 	.word	0x00000000
        /*0030*/ 	.short	0x0002
        /*0032*/ 	.short	0x0010
        /*0034*/ 	.byte	0x00, 0xf4, 0x21, 0x00


	//----- nvinfo : EIATTR_KPARAM_INFO
	.align		4
.L_15:
        /*0038*/ 	.byte	0x04, 0x17
        /*003a*/ 	.short	(.L_17 - .L_16)
.L_16:
        /*003c*/ 	.word	0x00000000
        /*0040*/ 	.short	0x0001
        /*0042*/ 	.short	0x0008
        /*0044*/ 	.byte	0x00, 0xf4, 0x21, 0x00


	//----- nvinfo : EIATTR_KPARAM_INFO
	.align		4
.L_17:
        /*0048*/ 	.byte	0x04, 0x17
        /*004a*/ 	.short	(.L_19 - .L_18)
.L_18:
        /*004c*/ 	.word	0x00000000
        /*0050*/ 	.short	0x0000
        /*0052*/ 	.short	0x0000
        /*0054*/ 	.byte	0x00, 0xf4, 0x21, 0x00


	//----- nvinfo : EIATTR_SPARSE_MMA_MASK
	.align		4
.L_19:
        /*0058*/ 	.byte	0x03, 0x50
        /*005a*/ 	.short	0x0000


	//----- nvinfo : EIATTR_MAXREG_COUNT
	.align		4
        /*005c*/ 	.byte	0x03, 0x1b
        /*005e*/ 	.short	0x00ff


	//----- nvinfo : EIATTR_EXIT_INSTR_OFFSETS
	.align		4
        /*0060*/ 	.byte	0x04, 0x1c
        /*0062*/ 	.short	(.L_21 - .L_20)


	//   ....[0]....
.L_20:
        /*0064*/ 	.word	0x00000340


	//   ....[1]....
        /*0068*/ 	.word	0x00000360


	//----- nvinfo : EIATTR_REQNTID
	.align		4
.L_21:
        /*006c*/ 	.byte	0x04, 0x10
        /*006e*/ 	.short	(.L_23 - .L_22)
.L_22:
        /*0070*/ 	.word	0x00000080
        /*0074*/ 	.word	0x00000001
        /*0078*/ 	.word	0x00000001


	//----- nvinfo : EIATTR_CBANK_PARAM_SIZE
	.align		4
.L_23:
        /*007c*/ 	.byte	0x03, 0x19
        /*007e*/ 	.short	0x0024


	//----- nvinfo : EIATTR_PARAM_CBANK
	.align		4
        /*0080*/ 	.byte	0x04, 0x0a
        /*0082*/ 	.short	(.L_25 - .L_24)
	.align		4
.L_24:
        /*0084*/ 	.word	index@(.nv.constant0.triton_poi_fused__weight_norm_interface_2)
        /*0088*/ 	.short	0x0210
        /*008a*/ 	.short	0x0024


	//----- nvinfo : EIATTR_SW_WAR
	.align		4
.L_25:
        /*008c*/ 	.byte	0x04, 0x36
        /*008e*/ 	.short	(.L_27 - .L_26)
.L_26:
        /*0090*/ 	.word	0x00000008
.L_27:


//--------------------- .nv.callgraph             --------------------------
	.section	.nv.callgraph,"",@"SHT_CUDA_CALLGRAPH"
	.align	4
	.sectionentsize	8
	.align		4
        /*0000*/ 	.word	0x00000000
	.align		4
        /*0004*/ 	.word	0xffffffff
	.align		4
        /*0008*/ 	.word	0x00000000
	.align		4
        /*000c*/ 	.word	0xfffffffe
	.align		4
        /*0010*/ 	.word	0x00000000
	.align		4
        /*0014*/ 	.word	0xfffffffd
	.align		4
        /*0018*/ 	.word	0x00000000
	.align		4
        /*001c*/ 	.word	0xfffffffc


//--------------------- .text.triton_poi_fused__weight_norm_interface_2 --------------------------
	.section	.text.triton_poi_fused__weight_norm_interface_2,"ax",@progbits
	.align	128
        .global         triton_poi_fused__weight_norm_interface_2
        .type           triton_poi_fused__weight_norm_interface_2,@function
        .size           triton_poi_fused__weight_norm_interface_2,(.L_x_1 - triton_poi_fused__weight_norm_interface_2)
        .other          triton_poi_fused__weight_norm_interface_2,@"STO_CUDA_ENTRY STV_DEFAULT"
triton_poi_fused__weight_norm_interface_2:
.text.triton_poi_fused__weight_norm_interface_2:
[----:B------:R-:W0:Y:S01]  /*0000*/  LDC R1, c[0x0][0x28] ;  /* 0x00000a00ff017b82 */ /* 0x000e220000000800 */
[----:B------:R-:W1:Y:S07]  /*0010*/  S2R R0, SR_TID.X ;  /* 0x0000000000007919 */ /* 0x000e6e0000002100 */
[----:B------:R-:W2:Y:S01]  /*0020*/  LDC.64 R2, c[0x0][0x220] ;  /* 0x00008800ff027b82 */ /* 0x000ea20000000a00 */
[----:B------:R-:W3:Y:S01]  /*0030*/  S2R R5, SR_CTAID.X ;  /* 0x0000000000057919 */ /* 0x000ee20000002500 */
[----:B------:R-:W-:Y:S01]  /*0040*/  HFMA2.MMA R12, -RZ, RZ, 0, 0 ;  /* 0x00000000ff0c7435 */ /* 0x000fe200000001ff */
[----:B------:R-:W-:Y:S01]  /*0050*/  CS2R R14, SRZ ;  /* 0x00000000000e7805 */ /* 0x000fe2000001ff00 */
[----:B------:R-:W-:Y:S01]  /*0060*/  ULDC.64 UR4, c[0x0][0x208] ;  /* 0x0000820000047ab9 */ /* 0x000fe20000000a00 */
[----:B-1----:R-:W-:-:S04]  /*0070*/  SHF.L.U32 R0, R0, 0x1, RZ ;  /* 0x0000000100007819 */ /* 0x002fc800000006ff */
[----:B------:R-:W-:-:S04]  /*0080*/  LOP3.LUT R0, R0, 0xfe, RZ, 0xc0, !PT ;  /* 0x000000fe00007812 */ /* 0x000fc800078ec0ff */
[----:B---3--:R-:W-:-:S04]  /*0090*/  LEA R0, R5, R0, 0x8 ;  /* 0x0000000005007211 */ /* 0x008fc800078e40ff */
[----:B------:R-:W-:Y:S01]  /*00a0*/  IADD3 R4, R0, 0x1, RZ ;  /* 0x0000000100047810 */ /* 0x000fe20007ffe0ff */
[C---:B------:R-:W-:Y:S01]  /*00b0*/  IMAD.HI R5, R0.reuse, 0x66666667, RZ ;  /* 0x6666666700057827 */ /* 0x040fe200078e02ff */
[----:B------:R-:W-:-:S03]  /*00c0*/  ISETP.GE.AND P4, PT, R0, 0xa0, PT ;  /* 0x000000a00000780c */ /* 0x000fc60003f86270 */
[----:B------:R-:W-:Y:S01]  /*00d0*/  IMAD.HI R4, R4, 0x66666667, RZ ;  /* 0x6666666704047827 */ /* 0x000fe200078e02ff */
[----:B------:R-:W-:-:S04]  /*00e0*/  SHF.R.S32.HI R6, RZ, 0x1, R5 ;  /* 0x00000001ff067819 */ /* 0x000fc80000011405 */
[----:B------:R-:W-:Y:S02]  /*00f0*/  SHF.R.S32.HI R7, RZ, 0x1, R4 ;  /* 0x00000001ff077819 */ /* 0x000fe40000011404 */
[----:B------:R-:W-:Y:S02]  /*0100*/  LEA.HI R5, R5, R6, RZ, 0x1 ;  /* 0x0000000605057211 */ /* 0x000fe400078f08ff */
[----:B------:R-:W-:Y:S02]  /*0110*/  LEA.HI R13, R4, R7, RZ, 0x1 ;  /* 0x00000007040d7211 */ /* 0x000fe400078f08ff */
[----:B------:R-:W1:Y:S01]  /*0120*/  LDC.64 R6, c[0x0][0x218] ;  /* 0x00008600ff067b82 */ /* 0x000e620000000a00 */
[----:B--2---:R-:W-:-:S04]  /*0130*/  IMAD.WIDE R8, R5, 0x4, R2 ;  /* 0x0000000405087825 */ /* 0x004fc800078e0202 */
[----:B------:R-:W-:Y:S01]  /*0140*/  IMAD.WIDE R10, R13, 0x4, R2 ;  /* 0x000000040d0a7825 */ /* 0x000fe200078e0202 */
[----:B------:R2:W3:Y:S02]  /*0150*/  @!P4 LDG.E.EL R14, desc[UR4][R8.64] ;  /* 0x00000004080ec981 */ /* 0x0004e4000c2e1900 */
[----:B------:R-:W4:Y:S02]  /*0160*/  LDC.64 R2, c[0x0][0x210] ;  /* 0x00008400ff027b82 */ /* 0x000f240000000a00 */
[----:B------:R-:W5:Y:S01]  /*0170*/  @!P4 LDG.E.EL R12, desc[UR4][R10.64] ;  /* 0x000000040a0cc981 */ /* 0x000f62000c2e1900 */
[----:B-1----:R-:W-:-:S04]  /*0180*/  IMAD.WIDE R4, R5, 0x4, R6 ;  /* 0x0000000405047825 */ /* 0x002fc800078e0206 */
[----:B------:R-:W-:Y:S01]  /*0190*/  IMAD.WIDE R6, R13, 0x4, R6 ;  /* 0x000000040d067825 */ /* 0x000fe200078e0206 */
[----:B------:R-:W-:Y:S01]  /*01a0*/  MOV R13, RZ ;  /* 0x000000ff000d7202 */ /* 0x000fe20000000f00 */
[----:B------:R1:W5:Y:S05]  /*01b0*/  @!P4 LDG.E.EL R15, desc[UR4][R4.64] ;  /* 0x00000004040fc981 */ /* 0x00036a000c2e1900 */
[----:B------:R3:W5:Y:S01]  /*01c0*/  @!P4 LDG.E.EL R13, desc[UR4][R6.64] ;  /* 0x00000004060dc981 */ /* 0x000762000c2e1900 */
[----:B--2---:R-:W-:Y:S01]  /*01d0*/  CS2R R8, SRZ ;  /* 0x0000000000087805 */ /* 0x004fe2000001ff00 */
[----:B----4-:R-:W-:Y:S01]  /*01e0*/  IMAD.WIDE R2, R0, 0x4, R2 ;  /* 0x0000000400027825 */ /* 0x010fe200078e0202 */
[----:B-1----:R-:W1:Y:S04]  /*01f0*/  LDC.64 R4, c[0x0][0x228] ;  /* 0x00008a00ff047b82 */ /* 0x002e680000000a00 */
[----:B------:R2:W4:Y:S01]  /*0200*/  @!P4 LDG.E.64 R8, desc[UR4][R2.64] ;  /* 0x000000040208c981 */ /* 0x000522000c1e1b00 */
[----:B---3--:R-:W-:-:S02]  /*0210*/  FSETP.GT.AND P0, PT, |R14|, 8.50705917302346158658e+37, PT ;  /* 0x7e8000000e00780b */ /* 0x008fc40003f04200 */
[----:B------:R-:W-:Y:S02]  /*0220*/  FSETP.GEU.AND P2, PT, |R14|, 1.175494350822287508e-38, PT ;  /* 0x008000000e00780b */ /* 0x000fe40003f4e200 */
[C---:B-----5:R-:W-:Y:S02]  /*0230*/  FSETP.GT.AND P1, PT, |R12|.reuse, 8.50705917302346158658e+37, PT ;  /* 0x7e8000000c00780b */ /* 0x060fe40003f24200 */
[----:B------:R-:W-:-:S07]  /*0240*/  FSETP.GEU.AND P3, PT, |R12|, 1.175494350822287508e-38, PT ;  /* 0x008000000c00780b */ /* 0x000fce0003f6e200 */
[----:B------:R-:W-:-:S04]  /*0250*/  @P0 FMUL R14, R14, 0.25 ;  /* 0x3e8000000e0e0820 */ /* 0x000fc80000400000 */
[----:B------:R-:W-:Y:S01]  /*0260*/  @P1 FMUL R12, R12, 0.25 ;  /* 0x3e8000000c0c1820 */ /* 0x000fe20000400000 */
[----:B------:R-:W-:-:S03]  /*0270*/  @!P2 FMUL R14, R14, 16777216 ;  /* 0x4b8000000e0ea820 */ /* 0x000fc60000400000 */
[----:B------:R-:W-:Y:S01]  /*0280*/  @!P3 FMUL R12, R12, 16777216 ;  /* 0x4b8000000c0cb820 */ /* 0x000fe20000400000 */
[----:B0-----:R-:W0:Y:S01]  /*0290*/  MUFU.RCP R6, R14 ;  /* 0x0000000e00067308 */ /* 0x001e220000001000 */
[----:B------:R-:W-:-:S04]  /*02a0*/  @P0 FMUL R15, R15, 0.25 ;  /* 0x3e8000000f0f0820 */ /* 0x000fc80000400000 */
[----:B------:R-:W-:Y:S01]  /*02b0*/  @!P2 FMUL R15, R15, 16777216 ;  /* 0x4b8000000f0fa820 */ /* 0x000fe20000400000 */
[----:B------:R-:W-:Y:S02]  /*02c0*/  @P1 FMUL R13, R13, 0.25 ;  /* 0x3e8000000d0d1820 */ /* 0x000fe40000400000 */
[----:B--2---:R-:W2:Y:S02]  /*02d0*/  MUFU.RCP R2, R12 ;  /* 0x0000000c00027308 */ /* 0x004ea40000001000 */
[----:B------:R-:W-:Y:S01]  /*02e0*/  @!P3 FMUL R13, R13, 16777216 ;  /* 0x4b8000000d0db820 */ /* 0x000fe20000400000 */
[----:B0-----:R-:W-:-:S04]  /*02f0*/  FMUL R7, R6, R15 ;  /* 0x0000000f06077220 */ /* 0x001fc80000400000 */
[----:B----4-:R-:W-:Y:S01]  /*0300*/  FMUL R8, R7, R8 ;  /* 0x0000000807087220 */ /* 0x010fe20000400000 */
[----:B--2---:R-:W-:Y:S01]  /*0310*/  FMUL R6, R2, R13 ;  /* 0x0000000d02067220 */ /* 0x004fe20000400000 */
[----:B-1----:R-:W-:-:S04]  /*0320*/  IMAD.WIDE R2, R0, 0x4, R4 ;  /* 0x0000000400027825 */ /* 0x002fc800078e0204 */
[----:B------:R-:W-:Y:S01]  /*0330*/  FMUL R9, R6, R9 ;  /* 0x0000000906097220 */ /* 0x000fe20000400000 */
[----:B------:R-:W-:Y:S06]  /*0340*/  @P4 EXIT ;  /* 0x000000000000494d */ /* 0x000fec0003800000 */
[----:B------:R-:W-:Y:S01]  /*0350*/  STG.E.64 desc[UR4][R2.64], R8 ;  /* 0x0000000802007986 */ /* 0x000fe2000c101b04 */
[----:B------:R-:W-:Y:S05]  /*0360*/  EXIT ;  /* 0x000000000000794d */ /* 0x000fea0003800000 */
.L_x_0:
[----:B------:R-:W-:-:S00]  /*0370*/  BRA `(.L_x_0) ;  /* 0xfffffffc00fc7947 */ /* 0x000fc0000383ffff */
[----:B------:R-:W-:-:S00]  /*0380*/  NOP ;  /* 0x0000000000007918 */ /* 0x000fc00000000000 */
[----:B------:R-:W-:-:S00]  /*0390*/  NOP ;  /* 0x0000000000007918 */ /* 0x000fc00000000000 */
[----:B------:R-:W-:-:S00]  /*03a0*/  NOP ;  /* 0x0000000000007918 */ /* 0x000fc00000000000 */
[----:B------:R-:W-:-:S00]  /*03b0*/  NOP ;  /* 0x0000000000007918 */ /* 0x000fc00000000000 */
[----:B------:R-:W-:-:S00]  /*03c0*/  NOP ;  /* 0x0000000000007918 */ /* 0x000fc00000000000 */
[----:B------:R-:W-:-:S00]  /*03d0*/  NOP ;  /* 0x0000000000007918 */ /* 0x000fc00000000000 */
[----:B------:R-:W-:-:S00]  /*03e0*/  NOP ;  /* 0x0000000000007918 */ /* 0x000fc00000000000 */
[----:B------:R-:W-:-:S00]  /*03f0*/  NOP ;  /* 0x0000000000007918 */ /* 0x000fc00000000000 */
.L_x_1:


//--------------------- .nv.constant0.triton_poi_fused__weight_norm_interface_2 --------------------------
	.section	.nv.constant0.triton_poi_fused__weight_norm_interface_2,"a",@progbits
	.sectionflags	@""
	.align	4
.nv.constant0.triton_poi_fused__weight_norm_interface_2:
	.zero		564
